.version 6.5
.target sm_30
.address_size 64

.visible .entry min(
	.param .u64 input,
	.param .u64 output
)
{
	.reg .u64 	    in_addr;
    .reg .u64 	    out_addr;
    .reg .s32 	    temp1;
    .reg .s32 	    temp2;

	ld.param.u64 	in_addr, [input];
    ld.param.u64 	out_addr, [output];

    ld.s32          temp1, [in_addr];
    ld.s32          temp2, [in_addr+4];
	min.s32			temp1, temp1, temp2;
    st.s32          [out_addr], temp1;
	ret;
}


// ===== COMPILED SASS (sm_100) =====

	.target	sm_100

	.elftype	@"ET_EXEC"


//--------------------- .note.nv.tkinfo           --------------------------
	.section	.note.nv.tkinfo,"",@"SHT_NOTE"
	.sectionflags	@"SHF_NOTE_NV_TKINFO"
	.tkinfo
        /*0018*/ 	.word	0x00000002
        /*0030*/ 	.string	""
        /*0030*/ 	.string	"ptxas"
        /*0030*/ 	.string	"Cuda compilation tools, release 13.0, V13.0.88"
        /*0030*/ 	.string	"Build cuda_13.0.r13.0/compiler.36424714_0"
        /*0030*/ 	.string	"-arch sm_100 "



//--------------------- .note.nv.cuinfo           --------------------------
	.section	.note.nv.cuinfo,"",@"SHT_NOTE"
	.sectionflags	@"SHF_NOTE_NV_CUINFO"
        /*0018*/ 	.short	0x0002
        /*001a*/ 	.short	0x001e
        /*001c*/ 	.short	0x0082
	.zero		2


//--------------------- .nv.info                  --------------------------
	.section	.nv.info,"",@"SHT_CUDA_INFO"
	.align	4


	//----- nvinfo : EIATTR_REGCOUNT
	.align		4
        /*0000*/ 	.byte	0x04, 0x2f
        /*0002*/ 	.short	(.L_1 - .L_0)
	.align		4
.L_0:
        /*0004*/ 	.word	index@(min)
        /*0008*/ 	.word	0x0000000a


	//----- nvinfo : EIATTR_FRAME_SIZE
	.align		4
.L_1:
        /*000c*/ 	.byte	0x04, 0x11
        /*000e*/ 	.short	(.L_3 - .L_2)
	.align		4
.L_2:
        /*0010*/ 	.word	index@(min)
        /*0014*/ 	.word	0x00000000


	//----- nvinfo : EIATTR_MIN_STACK_SIZE
	.align		4
.L_3:
        /*0018*/ 	.byte	0x04, 0x12
        /*001a*/ 	.short	(.L_5 - .L_4)
	.align		4
.L_4:
        /*001c*/ 	.word	index@(min)
        /*0020*/ 	.word	0x00000000
.L_5:


//--------------------- .nv.compat                --------------------------
	.section	.nv.compat,"",@"SHT_CUDA_COMPAT_INFO"
	.align	4
        /*0000*/ 	.byte	0x02, 0x09, 0x00, 0x00, 0x02, 0x02, 0x01, 0x00, 0x02, 0x05, 0x05, 0x00, 0x03, 0x07, 0x01, 0x01
        /*0010*/ 	.byte	0x02, 0x03, 0x00, 0x00, 0x02, 0x06, 0x01, 0x00, 0x04, 0x0b, 0x08, 0x00, 0x09, 0x00, 0x00, 0x00
        /*0020*/ 	.byte	0x00, 0x00, 0x00, 0x00


//--------------------- .nv.info.min              --------------------------
	.section	.nv.info.min,"",@"SHT_CUDA_INFO"
	.sectionflags	@""
	.align	4


	//----- nvinfo : EIATTR_CUDA_API_VERSION
	.align		4
        /*0000*/ 	.byte	0x04, 0x37
        /*0002*/ 	.short	(.L_7 - .L_6)
.L_6:
        /*0004*/ 	.word	0x00000082


	//----- nvinfo : EIATTR_KPARAM_INFO
	.align		4
.L_7:
        /*0008*/ 	.byte	0x04, 0x17
        /*000a*/ 	.short	(.L_9 - .L_8)
.L_8:
        /*000c*/ 	.word	0x00000000
        /*0010*/ 	.short	0x0001
        /*0012*/ 	.short	0x0008
        /*0014*/ 	.byte	0x00, 0xf0, 0x21, 0x00


	//----- nvinfo : EIATTR_KPARAM_INFO
	.align		4
.L_9:
        /*0018*/ 	.byte	0x04, 0x17
        /*001a*/ 	.short	(.L_11 - .L_10)
.L_10:
        /*001c*/ 	.word	0x00000000
        /*0020*/ 	.short	0x0000
        /*0022*/ 	.short	0x0000
        /*0024*/ 	.byte	0x00, 0xf0, 0x21, 0x00


	//----- nvinfo : EIATTR_SPARSE_MMA_MASK
	.align		4
.L_11:
        /*0028*/ 	.byte	0x03, 0x50
        /*002a*/ 	.short	0x0000


	//----- nvinfo : EIATTR_MAXREG_COUNT
	.align		4
        /*002c*/ 	.byte	0x03, 0x1b
        /*002e*/ 	.short	0x00ff


	//----- nvinfo : EIATTR_MERCURY_ISA_VERSION
	.align		4
        /*0030*/ 	.byte	0x03, 0x5f
        /*0032*/ 	.short	0x0101


	//----- nvinfo : EIATTR_VRC_CTA_INIT_COUNT
	.align		4
        /*0034*/ 	.byte	0x02, 0x4a
	.zero		1
	.zero		1


	//----- nvinfo : EIATTR_EXIT_INSTR_OFFSETS
	.align		4
        /*0038*/ 	.byte	0x04, 0x1c
        /*003a*/ 	.short	(.L_13 - .L_12)


	//   ....[0]....
.L_12:
        /*003c*/ 	.word	0x00000080


	//----- nvinfo : EIATTR_CBANK_PARAM_SIZE
	.align		4
.L_13:
        /*0040*/ 	.byte	0x03, 0x19
        /*0042*/ 	.short	0x0010


	//----- nvinfo : EIATTR_PARAM_CBANK
	.align		4
        /*0044*/ 	.byte	0x04, 0x0a
        /*0046*/ 	.short	(.L_15 - .L_14)
	.align		4
.L_14:
        /*0048*/ 	.word	index@(.nv.constant0.min)
        /*004c*/ 	.short	0x0380
        /*004e*/ 	.short	0x0010


	//----- nvinfo : EIATTR_SW_WAR
	.align		4
.L_15:
        /*0050*/ 	.byte	0x04, 0x36
        /*0052*/ 	.short	(.L_17 - .L_16)
.L_16:
        /*0054*/ 	.word	0x00000008
.L_17:


//--------------------- .nv.callgraph             --------------------------
	.section	.nv.callgraph,"",@"SHT_CUDA_CALLGRAPH"
	.align	4
	.sectionentsize	8
	.align		4
        /*0000*/ 	.word	0x00000000
	.align		4
        /*0004*/ 	.word	0xffffffff
	.align		4
        /*0008*/ 	.word	0x00000000
	.align		4
        /*000c*/ 	.word	0xfffffffe
	.align		4
        /*0010*/ 	.word	0x00000000
	.align		4
        /*0014*/ 	.word	0xfffffffd
	.align		4
        /*0018*/ 	.word	0x00000000
	.align		4
        /*001c*/ 	.word	0xfffffffc


//--------------------- .text.min                 --------------------------
	.section	.text.min,"ax",@progbits
	.align	128
        .global         min
        .type           min,@function
        .size           min,(.L_x_1 - min)
        .other          min,@"STO_CUDA_ENTRY STV_DEFAULT"
min:
.text.min:
[----:B------:R-:W-:Y:S08]  /*0000*/  LDC R1, c[0x0][0x37c] ;  /* 0x0000df00ff017b82 */ /* 0x000ff00000000800 */
[----:B------:R-:W0:Y:S01]  /*0010*/  LDC.64 R2, c[0x0][0x380] ;  /* 0x0000e000ff027b82 */ /* 0x000e220000000a00 */
[----:B------:R-:W0:Y:S02]  /*0020*/  LDCU.64 UR4, c[0x0][0x358] ;  /* 0x00006b00ff0477ac */ /* 0x000e240008000a00 */
[----:B0-----:R-:W2:Y:S04]  /*0030*/  LD.E R0, desc[UR4][R2.64] ;  /* 0x0000000402007980 */ /* 0x001ea8000c101900 */
[----:B------:R-:W2:Y:S01]  /*0040*/  LD.E R7, desc[UR4][R2.64+0x4] ;  /* 0x0000040402077980 */ /* 0x000ea2000c101900 */
[----:B------:R-:W0:Y:S01]  /*0050*/  LDC.64 R4, c[0x0][0x388] ;  /* 0x0000e200ff047b82 */ /* 0x000e220000000a00 */
[----:B--2---:R-:W-:-:S05]  /*0060*/  VIMNMX R7, PT, PT, R0, R7, PT ;  /* 0x0000000700077248 */ /* 0x004fca0003fe0100 */
[----:B0-----:R-:W-:Y:S01]  /*0070*/  ST.E desc[UR4][R4.64], R7 ;  /* 0x0000000704007985 */ /* 0x001fe2000c101904 */
[----:B------:R-:W-:Y:S05]  /*0080*/  EXIT ;  /* 0x000000000000794d */ /* 0x000fea0003800000 */
.L_x_0:
[----:B------:R-:W-:-:S00]  /*0090*/  BRA `(.L_x_0) ;  /* 0xfffffffc00fc7947 */ /* 0x000fc0000383ffff */
[----:B------:R-:W-:-:S00]  /*00a0*/  NOP ;  /* 0x0000000000007918 */ /* 0x000fc00000000000 */
        /* <DEDUP_REMOVED lines=13> */
.L_x_1:


//--------------------- .nv.shared.reserved.0     --------------------------
	.section	.nv.shared.reserved.0,"aw",@nobits
	.weak		__nv_reservedSMEM_offset_0_alias
	.size		__nv_reservedSMEM_offset_0_alias, 0, 64
	.other		__nv_reservedSMEM_offset_0_alias,@"STO_CUDA_RESERVED_SHARED STV_DEFAULT"
__nv_reservedSMEM_offset_0_alias:
	.zero		0
	.zero		64


//--------------------- .nv.constant0.min         --------------------------
	.section	.nv.constant0.min,"a",@progbits
	.sectionflags	@""
	.align	4
.nv.constant0.min:
	.zero		912


//--------------------- SYMBOLS --------------------------

	.type		.nv.reservedSmem.offset0,@object
	.size		.nv.reservedSmem.offset0,0x4
